	.headerflags	@"EF_CUDA_TEXMODE_UNIFIED EF_CUDA_64BIT_ADDRESS EF_CUDA_ACCELERATORS EF_CUDA_SM90 EF_CUDA_VIRTUAL_SM(EF_CUDA_SM90)"
	.elftype	@"ET_EXEC"


//--------------------- .nv.info                  --------------------------
	.section	.nv.info,"",@"SHT_CUDA_INFO"
	.align	4


	//----- nvinfo : EIATTR_REGCOUNT
	.align		4
        /*0000*/ 	.byte	0x04, 0x2f
        /*0002*/ 	.short	(.L_3 - .L_2)
	.align		4
.L_2:
        /*0004*/ 	.word	index@(triton_poi_fused__native_batch_norm_legit_no_training_relu_threshold_backward_10)
        /*0008*/ 	.word	0x00000020


	//----- nvinfo : EIATTR_MIN_STACK_SIZE
	.align		4
.L_3:
        /*000c*/ 	.byte	0x04, 0x12
        /*000e*/ 	.short	(.L_5 - .L_4)
	.align		4
.L_4:
        /*0010*/ 	.word	index@(triton_poi_fused__native_batch_norm_legit_no_training_relu_threshold_backward_10)
        /*0014*/ 	.word	0x00000000


	//----- nvinfo : EIATTR_FRAME_SIZE
	.align		4
.L_5:
        /*0018*/ 	.byte	0x04, 0x11
        /*001a*/ 	.short	(.L_7 - .L_6)
	.align		4
.L_6:
        /*001c*/ 	.word	index@(triton_poi_fused__native_batch_norm_legit_no_training_relu_threshold_backward_10)
        /*0020*/ 	.word	0x00000000


	//----- nvinfo : EIATTR_MIN_STACK_SIZE
	.align		4
.L_7:
        /*0024*/ 	.byte	0x04, 0x12
        /*0026*/ 	.short	(.L_9 - .L_8)
	.align		4
.L_8:
        /*0028*/ 	.word	index@(triton_poi_fused__native_batch_norm_legit_no_training_relu_threshold_backward_10)
        /*002c*/ 	.word	0x00000000
.L_9:


//--------------------- .nv.info.triton_poi_fused__native_batch_norm_legit_no_training_relu_threshold_backward_10 --------------------------
	.section	.nv.info.triton_poi_fused__native_batch_norm_legit_no_training_relu_threshold_backward_10,"",@"SHT_CUDA_INFO"
	.sectionflags	@""
	.align	4


	//----- nvinfo : EIATTR_CUDA_API_VERSION
	.align		4
        /*0000*/ 	.byte	0x04, 0x37
        /*0002*/ 	.short	(.L_11 - .L_10)
.L_10:
        /*0004*/ 	.word	0x0000007c


	//----- nvinfo : EIATTR_KPARAM_INFO
	.align		4
.L_11:
        /*0008*/ 	.byte	0x04, 0x17
        /*000a*/ 	.short	(.L_13 - .L_12)
.L_12:
        /*000c*/ 	.word	0x00000000
        /*0010*/ 	.short	0x0008
        /*0012*/ 	.short	0x003c
        /*0014*/ 	.byte	0x00, 0xf0, 0x11, 0x00


	//----- nvinfo : EIATTR_KPARAM_INFO
	.align		4
.L_13:
        /*0018*/ 	.byte	0x04, 0x17
        /*001a*/ 	.short	(.L_15 - .L_14)
.L_14:
        /*001c*/ 	.word	0x00000000
        /*0020*/ 	.short	0x0007
        /*0022*/ 	.short	0x0038
        /*0024*/ 	.byte	0x00, 0xf0, 0x11, 0x00


	//----- nvinfo : EIATTR_KPARAM_INFO
	.align		4
.L_15:
        /*0028*/ 	.byte	0x04, 0x17
        /*002a*/ 	.short	(.L_17 - .L_16)
.L_16:
        /*002c*/ 	.word	0x00000000
        /*0030*/ 	.short	0x0006
        /*0032*/ 	.short	0x0030
        /*0034*/ 	.byte	0x00, 0xf4, 0x21, 0x00


	//----- nvinfo : EIATTR_KPARAM_INFO
	.align		4
.L_17:
        /*0038*/ 	.byte	0x04, 0x17
        /*003a*/ 	.short	(.L_19 - .L_18)
.L_18:
        /*003c*/ 	.word	0x00000000
        /*0040*/ 	.short	0x0005
        /*0042*/ 	.short	0x0028
        /*0044*/ 	.byte	0x00, 0xf4, 0x21, 0x00


	//----- nvinfo : EIATTR_KPARAM_INFO
	.align		4
.L_19:
        /*0048*/ 	.byte	0x04, 0x17
        /*004a*/ 	.short	(.L_21 - .L_20)
.L_20:
        /*004c*/ 	.word	0x00000000
        /*0050*/ 	.short	0x0004
        /*0052*/ 	.short	0x0020
        /*0054*/ 	.byte	0x00, 0xf4, 0x21, 0x00


	//----- nvinfo : EIATTR_KPARAM_INFO
	.align		4
.L_21:
        /*0058*/ 	.byte	0x04, 0x17
        /*005a*/ 	.short	(.L_23 - .L_22)
.L_22:
        /*005c*/ 	.word	0x00000000
        /*0060*/ 	.short	0x0003
        /*0062*/ 	.short	0x0018
        /*0064*/ 	.byte	0x00, 0xf4, 0x21, 0x00


	//----- nvinfo : EIATTR_KPARAM_INFO
	.align		4
.L_23:
        /*0068*/ 	.byte	0x04, 0x17
        /*006a*/ 	.short	(.L_25 - .L_24)
.L_24:
        /*006c*/ 	.word	0x00000000
        /*0070*/ 	.short	0x0002
        /*0072*/ 	.short	0x0010
        /*0074*/ 	.byte	0x00, 0xf4, 0x21, 0x00


	//----- nvinfo : EIATTR_KPARAM_INFO
	.align		4
.L_25:
        /*0078*/ 	.byte	0x04, 0x17
        /*007a*/ 	.short	(.L_27 - .L_26)
.L_26:
        /*007c*/ 	.word	0x00000000
        /*0080*/ 	.short	0x0001
        /*0082*/ 	.short	0x0008
        /*0084*/ 	.byte	0x00, 0xf4, 0x21, 0x00


	//----- nvinfo : EIATTR_KPARAM_INFO
	.align		4
.L_27:
        /*0088*/ 	.byte	0x04, 0x17
        /*008a*/ 	.short	(.L_29 - .L_28)
.L_28:
        /*008c*/ 	.word	0x00000000
        /*0090*/ 	.short	0x0000
        /*0092*/ 	.short	0x0000
        /*0094*/ 	.byte	0x00, 0xf4, 0x21, 0x00


	//----- nvinfo : EIATTR_SPARSE_MMA_MASK
	.align		4
.L_29:
        /*0098*/ 	.byte	0x03, 0x50
        /*009a*/ 	.short	0x0000


	//----- nvinfo : EIATTR_MAXREG_COUNT
	.align		4
        /*009c*/ 	.byte	0x03, 0x1b
        /*009e*/ 	.short	0x00ff


	//----- nvinfo : EIATTR_EXIT_INSTR_OFFSETS
	.align		4
        /*00a0*/ 	.byte	0x04, 0x1c
        /*00a2*/ 	.short	(.L_31 - .L_30)


	//   ....[0]....
.L_30:
        /*00a4*/ 	.word	0x00000990


	//   ....[1]....
        /*00a8*/ 	.word	0x000009b0


	//----- nvinfo : EIATTR_REQNTID
	.align		4
.L_31:
        /*00ac*/ 	.byte	0x04, 0x10
        /*00ae*/ 	.short	(.L_33 - .L_32)
.L_32:
        /*00b0*/ 	.word	0x00000080
        /*00b4*/ 	.word	0x00000001
        /*00b8*/ 	.word	0x00000001


	//----- nvinfo : EIATTR_CBANK_PARAM_SIZE
	.align		4
.L_33:
        /*00bc*/ 	.byte	0x03, 0x19
        /*00be*/ 	.short	0x0040


	//----- nvinfo : EIATTR_PARAM_CBANK
	.align		4
        /*00c0*/ 	.byte	0x04, 0x0a
        /*00c2*/ 	.short	(.L_35 - .L_34)
	.align		4
.L_34:
        /*00c4*/ 	.word	index@(.nv.constant0.triton_poi_fused__native_batch_norm_legit_no_training_relu_threshold_backward_10)
        /*00c8*/ 	.short	0x0210
        /*00ca*/ 	.short	0x0040


	//----- nvinfo : EIATTR_SW_WAR
	.align		4
.L_35:
        /*00cc*/ 	.byte	0x04, 0x36
        /*00ce*/ 	.short	(.L_37 - .L_36)
.L_36:
        /*00d0*/ 	.word	0x00000008
.L_37:


//--------------------- .nv.callgraph             --------------------------
	.section	.nv.callgraph,"",@"SHT_CUDA_CALLGRAPH"
	.align	4
	.sectionentsize	8
	.align		4
        /*0000*/ 	.word	0x00000000
	.align		4
        /*0004*/ 	.word	0xffffffff
	.align		4
        /*0008*/ 	.word	0x00000000
	.align		4
        /*000c*/ 	.word	0xfffffffe
	.align		4
        /*0010*/ 	.word	0x00000000
	.align		4
        /*0014*/ 	.word	0xfffffffd
	.align		4
        /*0018*/ 	.word	0x00000000
	.align		4
        /*001c*/ 	.word	0xfffffffc


//--------------------- .nv.constant4             --------------------------
	.section	.nv.constant4,"a",@progbits
	.align	8
	.align		8
.nv.constant4:
        /*0000*/ 	.dword	_$_str
	.align		8
        /*0008*/ 	.dword	_$_str_$_2


//--------------------- .text.triton_poi_fused__native_batch_norm_legit_no_training_relu_threshold_backward_10 --------------------------
	.section	.text.triton_poi_fused__native_batch_norm_legit_no_training_relu_threshold_backward_10,"ax",@progbits
	.sectionflags	@"SHF_BARRIERS=1"
	.align	128
        .global         triton_poi_fused__native_batch_norm_legit_no_training_relu_threshold_backward_10
        .type           triton_poi_fused__native_batch_norm_legit_no_training_relu_threshold_backward_10,@function
        .size           triton_poi_fused__native_batch_norm_legit_no_training_relu_threshold_backward_10,(.L_x_1 - triton_poi_fused__native_batch_norm_legit_no_training_relu_threshold_backward_10)
        .other          triton_poi_fused__native_batch_norm_legit_no_training_relu_threshold_backward_10,@"STO_CUDA_ENTRY STV_DEFAULT"
triton_poi_fused__native_batch_norm_legit_no_training_relu_threshold_backward_10:
.text.triton_poi_fused__native_batch_norm_legit_no_training_relu_threshold_backward_10:
[----:B------:R-:W0:Y:S01]  /*0000*/  LDC R1, c[0x0][0x28] ;  /* 0x00000a00ff017b82 */ /* 0x000e220000000800 */
[----:B------:R-:W1:Y:S07]  /*0010*/  S2R R2, SR_CTAID.Y ;  /* 0x0000000000027919 */ /* 0x000e6e0000002600 */
[----:B------:R-:W2:Y:S01]  /*0020*/  LDC.64 R4, c[0x0][0x220] ;  /* 0x00008800ff047b82 */ /* 0x000ea20000000a00 */
[----:B------:R-:W-:Y:S01]  /*0030*/  ULDC.64 UR6, c[0x0][0x208] ;  /* 0x0000820000067ab9 */ /* 0x000fe20000000a00 */
[----:B------:R-:W3:Y:S01]  /*0040*/  S2R R0, SR_TID.X ;  /* 0x0000000000007919 */ /* 0x000ee20000002100 */
[----:B------:R-:W4:Y:S05]  /*0050*/  S2R R24, SR_CTAID.X ;  /* 0x0000000000187919 */ /* 0x000f2a0000002500 */
[----:B------:R-:W5:Y:S08]  /*0060*/  LDC.64 R12, c[0x0][0x218] ;  /* 0x00008600ff0c7b82 */ /* 0x000f700000000a00 */
[----:B------:R-:W5:Y:S01]  /*0070*/  LDC.64 R28, c[0x0][0x210] ;  /* 0x00008400ff1c7b82 */ /* 0x000f620000000a00 */
[----:B------:R-:W-:-:S07]  /*0080*/  CS2R R10, SRZ ;  /* 0x00000000000a7805 */ /* 0x000fce000001ff00 */
[----:B------:R-:W5:Y:S01]  /*0090*/  LDC.64 R16, c[0x0][0x228] ;  /* 0x00008a00ff107b82 */ /* 0x000f620000000a00 */
[----:B-1----:R-:W-:Y:S01]  /*00a0*/  IMAD.SHL.U32 R3, R2, 0x20, RZ ;  /* 0x0000002002037824 */ /* 0x002fe200078e00ff */
[----:B------:R-:W-:-:S06]  /*00b0*/  SHF.R.S32.HI R2, RZ, 0x1a, R2 ;  /* 0x0000001aff027819 */ /* 0x000fcc0000011402 */
[----:B------:R-:W1:Y:S01]  /*00c0*/  LDC.64 R20, c[0x0][0x230] ;  /* 0x00008c00ff147b82 */ /* 0x000e620000000a00 */
[----:B---3--:R-:W-:Y:S01]  /*00d0*/  IMAD.SHL.U32 R25, R0, 0x4, RZ ;  /* 0x0000000400197824 */ /* 0x008fe200078e00ff */
[----:B------:R-:W-:Y:S02]  /*00e0*/  SGXT R2, R2, 0x1 ;  /* 0x000000010202781a */ /* 0x000fe40000000200 */
[----:B------:R-:W-:Y:S02]  /*00f0*/  SHF.R.U32.HI R27, RZ, 0x3, R0 ;  /* 0x00000003ff1b7819 */ /* 0x000fe40000011600 */
[----:B------:R-:W-:-:S04]  /*0100*/  LOP3.LUT R19, R3, 0x1c, R25, 0xf8, !PT ;  /* 0x0000001c03137812 */ /* 0x000fc800078ef819 */
[----:B------:R-:W-:-:S04]  /*0110*/  LEA.HI R2, R2, R19, RZ, 0xa ;  /* 0x0000001302027211 */ /* 0x000fc800078f50ff */
[----:B------:R-:W-:-:S05]  /*0120*/  LOP3.LUT R6, R2, 0xfffffc00, RZ, 0xc0, !PT ;  /* 0xfffffc0002067812 */ /* 0x000fca00078ec0ff */
[----:B------:R-:W-:-:S04]  /*0130*/  IMAD.IADD R19, R19, 0x1, -R6 ;  /* 0x0000000113137824 */ /* 0x000fc800078e0a06 */
[----:B--2---:R-:W-:Y:S01]  /*0140*/  IMAD.WIDE R4, R19, 0x4, R4 ;  /* 0x0000000413047825 */ /* 0x004fe200078e0204 */
[----:B------:R-:W-:-:S05]  /*0150*/  SGXT.U32 R27, R27, 0x4 ;  /* 0x000000041b1b781a */ /* 0x000fca0000000000 */
[----:B------:R-:W2:Y:S01]  /*0160*/  LDG.E.EL.128 R4, desc[UR6][R4.64] ;  /* 0x0000000604047981 */ /* 0x000ea2000c2e1d00 */
[----:B----4-:R-:W-:Y:S02]  /*0170*/  IMAD.SHL.U32 R24, R24, 0x10, RZ ;  /* 0x0000001018187824 */ /* 0x010fe400078e00ff */
[----:B------:R-:W-:Y:S02]  /*0180*/  IMAD.SHL.U32 R8, R2, 0x10, RZ ;  /* 0x0000001002087824 */ /* 0x000fe400078e00ff */
[----:B-----5:R-:W-:Y:S01]  /*0190*/  IMAD.WIDE R12, R19, 0x4, R12 ;  /* 0x00000004130c7825 */ /* 0x020fe200078e020c */
[----:B------:R-:W-:Y:S02]  /*01a0*/  LOP3.LUT R2, R24, R27, RZ, 0xfc, !PT ;  /* 0x0000001b18027212 */ /* 0x000fe400078efcff */
[----:B------:R-:W-:Y:S02]  /*01b0*/  LOP3.LUT R9, R8, 0xffffc000, RZ, 0xc0, !PT ;  /* 0xffffc00008097812 */ /* 0x000fe400078ec0ff */
[C---:B------:R-:W-:Y:S01]  /*01c0*/  ISETP.GE.AND P0, PT, R2.reuse, 0x10, PT ;  /* 0x000000100200780c */ /* 0x040fe20003f06270 */
[----:B------:R-:W-:Y:S01]  /*01d0*/  IMAD R8, R2, 0x400, R19 ;  /* 0x0000040002087824 */ /* 0x000fe200078e0213 */
[----:B------:R-:W3:Y:S03]  /*01e0*/  LDG.E.EL.128 R12, desc[UR6][R12.64] ;  /* 0x000000060c0c7981 */ /* 0x000ee6000c2e1d00 */
[----:B------:R-:W-:Y:S01]  /*01f0*/  IMAD.IADD R2, R8, 0x1, R9 ;  /* 0x0000000108027824 */ /* 0x000fe200078e0209 */
[----:B------:R-:W-:-:S03]  /*0200*/  CS2R R8, SRZ ;  /* 0x0000000000087805 */ /* 0x000fc6000001ff00 */
[----:B0-----:R-:W-:-:S05]  /*0210*/  IMAD.WIDE R28, R2, 0x4, R28 ;  /* 0x00000004021c7825 */ /* 0x001fca00078e021c */
[----:B------:R-:W3:Y:S01]  /*0220*/  @!P0 LDG.E.EL.128 R8, desc[UR6][R28.64] ;  /* 0x000000061c088981 */ /* 0x000ee2000c2e1d00 */
[----:B------:R-:W-:-:S04]  /*0230*/  IMAD.WIDE R16, R19, 0x4, R16 ;  /* 0x0000000413107825 */ /* 0x000fc800078e0210 */
[----:B-1----:R-:W-:Y:S02]  /*0240*/  IMAD.WIDE R20, R19, 0x4, R20 ;  /* 0x0000000413147825 */ /* 0x002fe400078e0214 */
[----:B------:R-:W4:Y:S04]  /*0250*/  LDG.E.EL.128 R16, desc[UR6][R16.64] ;  /* 0x0000000610107981 */ /* 0x000f28000c2e1d00 */
[----:B------:R-:W4:Y:S01]  /*0260*/  LDG.E.EL.128 R20, desc[UR6][R20.64] ;  /* 0x0000000614147981 */ /* 0x000f22000c2e1d00 */
[----:B------:R-:W0:Y:S01]  /*0270*/  S2UR UR5, SR_CgaCtaId ;  /* 0x00000000000579c3 */ /* 0x000e220000008800 */
[----:B------:R-:W-:Y:S02]  /*0280*/  UMOV UR4, 0x400 ;  /* 0x0000040000047882 */ /* 0x000fe40000000000 */
[----:B0-----:R-:W-:Y:S01]  /*0290*/  UPRMT UR4, UR5, 0x654, UR4 ;  /* 0x0000065405047896 */ /* 0x001fe20008000004 */
[----:B------:R-:W-:Y:S01]  /*02a0*/  LOP3.LUT R24, R24, 0xc, R25, 0xf8, !PT ;  /* 0x0000000c18187812 */ /* 0x000fe200078ef819 */
[----:B--2---:R-:W-:Y:S01]  /*02b0*/  FADD R4, R4, 0.0010000000474974513054 ;  /* 0x3a83126f04047421 */ /* 0x004fe20000000000 */
[----:B------:R-:W-:Y:S01]  /*02c0*/  FADD R5, R5, 0.0010000000474974513054 ;  /* 0x3a83126f05057421 */ /* 0x000fe20000000000 */
[----:B------:R-:W-:-:S04]  /*02d0*/  FADD R6, R6, 0.0010000000474974513054 ;  /* 0x3a83126f06067421 */ /* 0x000fc80000000000 */
[----:B------:R-:W0:Y:S01]  /*02e0*/  MUFU.SQRT R4, R4 ;  /* 0x0000000400047308 */ /* 0x000e220000002000 */
[----:B------:R-:W-:-:S07]  /*02f0*/  FADD R7, R7, 0.0010000000474974513054 ;  /* 0x3a83126f07077421 */ /* 0x000fce0000000000 */
[----:B------:R-:W1:Y:S08]  /*0300*/  MUFU.SQRT R5, R5 ;  /* 0x0000000500057308 */ /* 0x000e700000002000 */
[----:B------:R-:W2:Y:S01]  /*0310*/  MUFU.SQRT R6, R6 ;  /* 0x0000000600067308 */ /* 0x000ea20000002000 */
[C---:B0-----:R-:W-:Y:S02]  /*0320*/  FSETP.GT.AND P6, PT, R4.reuse, 8.50705917302346158658e+37, PT ;  /* 0x7e8000000400780b */ /* 0x041fe40003fc4000 */
[----:B------:R-:W-:-:S05]  /*0330*/  FSETP.GEU.AND P1, PT, R4, 1.175494350822287508e-38, PT ;  /* 0x008000000400780b */ /* 0x000fca0003f2e000 */
[----:B------:R-:W0:Y:S01]  /*0340*/  MUFU.SQRT R7, R7 ;  /* 0x0000000700077308 */ /* 0x000e220000002000 */
[----:B-1----:R-:W-:Y:S01]  /*0350*/  FSETP.GT.AND P2, PT, R5, 8.50705917302346158658e+37, PT ;  /* 0x7e8000000500780b */ /* 0x002fe20003f44000 */
[----:B---3--:R-:W-:Y:S01]  /*0360*/  FADD R9, -R13, R9 ;  /* 0x000000090d097221 */ /* 0x008fe20000000100 */
[----:B------:R-:W-:Y:S01]  /*0370*/  IMAD.MOV.U32 R13, RZ, RZ, 0x3e800000 ;  /* 0x3e800000ff0d7424 */ /* 0x000fe200078e00ff */
[----:B------:R-:W-:Y:S02]  /*0380*/  FSETP.GEU.AND P3, PT, R5, 1.175494350822287508e-38, PT ;  /* 0x008000000500780b */ /* 0x000fe40003f6e000 */
[C---:B--2---:R-:W-:Y:S02]  /*0390*/  FSETP.GT.AND P4, PT, R6.reuse, 8.50705917302346158658e+37, PT ;  /* 0x7e8000000600780b */ /* 0x044fe40003f84000 */
[----:B------:R-:W-:Y:S01]  /*03a0*/  FSETP.GEU.AND P5, PT, R6, 1.175494350822287508e-38, PT ;  /* 0x008000000600780b */ /* 0x000fe20003fae000 */
[----:B------:R-:W-:Y:S01]  /*03b0*/  FADD R10, -R14, R10 ;  /* 0x0000000a0e0a7221 */ /* 0x000fe20000000100 */
[----:B------:R-:W-:Y:S01]  /*03c0*/  FSEL R14, R13, 1, P6 ;  /* 0x3f8000000d0e7808 */ /* 0x000fe20003000000 */
[----:B------:R-:W-:Y:S01]  /*03d0*/  @P6 FMUL R4, R4, 0.25 ;  /* 0x3e80000004046820 */ /* 0x000fe20000400000 */
[----:B0-----:R-:W-:-:S03]  /*03e0*/  FSETP.GT.AND P6, PT, R7, 8.50705917302346158658e+37, PT ;  /* 0x7e8000000700780b */ /* 0x001fc60003fc4000 */
[----:B------:R-:W-:Y:S01]  /*03f0*/  @!P1 FMUL R4, R4, 16777216 ;  /* 0x4b80000004049820 */ /* 0x000fe20000400000 */
[----:B------:R-:W-:Y:S01]  /*0400*/  @P2 FMUL R5, R5, 0.25 ;  /* 0x3e80000005052820 */ /* 0x000fe20000400000 */
[----:B------:R-:W-:Y:S01]  /*0410*/  @!P1 FMUL R14, R14, 16777216 ;  /* 0x4b8000000e0e9820 */ /* 0x000fe20000400000 */
[----:B------:R-:W-:Y:S01]  /*0420*/  FSETP.GEU.AND P1, PT, R7, 1.175494350822287508e-38, PT ;  /* 0x008000000700780b */ /* 0x000fe20003f2e000 */
[----:B------:R-:W-:Y:S01]  /*0430*/  @P4 FMUL R6, R6, 0.25 ;  /* 0x3e80000006064820 */ /* 0x000fe20000400000 */
[----:B------:R-:W-:-:S03]  /*0440*/  @!P3 FMUL R5, R5, 16777216 ;  /* 0x4b8000000505b820 */ /* 0x000fc60000400000 */
[----:B------:R-:W-:-:S03]  /*0450*/  @!P5 FMUL R6, R6, 16777216 ;  /* 0x4b8000000606d820 */ /* 0x000fc60000400000 */
[----:B------:R-:W0:Y:S01]  /*0460*/  MUFU.RCP R5, R5 ;  /* 0x0000000500057308 */ /* 0x000e220000001000 */
[----:B------:R-:W-:Y:S01]  /*0470*/  @P6 FMUL R7, R7, 0.25 ;  /* 0x3e80000007076820 */ /* 0x000fe20000400000 */
[----:B------:R-:W-:-:S03]  /*0480*/  FADD R11, -R15, R11 ;  /* 0x0000000b0f0b7221 */ /* 0x000fc60000000100 */
[----:B------:R-:W-:-:S03]  /*0490*/  @!P1 FMUL R7, R7, 16777216 ;  /* 0x4b80000007079820 */ /* 0x000fc60000400000 */
[----:B------:R-:W1:Y:S01]  /*04a0*/  MUFU.RCP R6, R6 ;  /* 0x0000000600067308 */ /* 0x000e620000001000 */
[----:B------:R-:W-:-:S07]  /*04b0*/  FSEL R29, R13, 1, P4 ;  /* 0x3f8000000d1d7808 */ /* 0x000fce0002000000 */
[----:B------:R2:W3:Y:S01]  /*04c0*/  MUFU.RCP R15, R4 ;  /* 0x00000004000f7308 */ /* 0x0004e20000001000 */
[----:B------:R-:W-:Y:S01]  /*04d0*/  @!P5 FMUL R29, R29, 16777216 ;  /* 0x4b8000001d1dd820 */ /* 0x000fe20000400000 */
[----:B--2---:R-:W-:-:S06]  /*04e0*/  FSEL R4, R13, 1, P2 ;  /* 0x3f8000000d047808 */ /* 0x004fcc0001000000 */
[----:B------:R-:W2:Y:S01]  /*04f0*/  MUFU.RCP R7, R7 ;  /* 0x0000000700077308 */ /* 0x000ea20000001000 */
[----:B------:R-:W-:Y:S01]  /*0500*/  @!P3 FMUL R4, R4, 16777216 ;  /* 0x4b8000000404b820 */ /* 0x000fe20000400000 */
[----:B------:R-:W-:Y:S01]  /*0510*/  FADD R8, -R12, R8 ;  /* 0x000000080c087221 */ /* 0x000fe20000000100 */
[----:B------:R-:W-:Y:S02]  /*0520*/  FSEL R12, R13, 1, P6 ;  /* 0x3f8000000d0c7808 */ /* 0x000fe40003000000 */
[----:B0-----:R-:W-:Y:S01]  /*0530*/  FMUL R4, R5, R4 ;  /* 0x0000000405047220 */ /* 0x001fe20000400000 */
[----:B-1----:R-:W-:Y:S01]  /*0540*/  FMUL R5, R6, R29 ;  /* 0x0000001d06057220 */ /* 0x002fe20000400000 */
[----:B------:R-:W-:Y:S02]  /*0550*/  IMAD.SHL.U32 R6, R0, 0x40, RZ ;  /* 0x0000004000067824 */ /* 0x000fe400078e00ff */
[----:B---3--:R-:W-:Y:S01]  /*0560*/  FMUL R15, R15, R14 ;  /* 0x0000000e0f0f7220 */ /* 0x008fe20000400000 */
[----:B------:R-:W-:-:S02]  /*0570*/  @!P1 FMUL R12, R12, 16777216 ;  /* 0x4b8000000c0c9820 */ /* 0x000fc40000400000 */
[----:B------:R-:W-:Y:S02]  /*0580*/  LOP3.LUT R14, R6, 0x1c0, RZ, 0xc0, !PT ;  /* 0x000001c0060e7812 */ /* 0x000fe400078ec0ff */
[----:B--2---:R-:W-:Y:S02]  /*0590*/  FMUL R6, R7, R12 ;  /* 0x0000000c07067220 */ /* 0x004fe40000400000 */
[C---:B------:R-:W-:Y:S01]  /*05a0*/  LOP3.LUT R7, R14.reuse, 0x10, RZ, 0xfc, !PT ;  /* 0x000000100e077812 */ /* 0x040fe200078efcff */
[----:B------:R-:W-:Y:S01]  /*05b0*/  FMUL R15, R15, R8 ;  /* 0x000000080f0f7220 */ /* 0x000fe20000400000 */
[----:B------:R-:W-:Y:S01]  /*05c0*/  LOP3.LUT R27, R14, R27, RZ, 0xfc, !PT ;  /* 0x0000001b0e1b7212 */ /* 0x000fe200078efcff */
[----:B------:R-:W-:Y:S01]  /*05d0*/  FMUL R4, R4, R9 ;  /* 0x0000000904047220 */ /* 0x000fe20000400000 */
[C---:B------:R-:W-:Y:S02]  /*05e0*/  LOP3.LUT R13, R14.reuse, 0x20, RZ, 0xfc, !PT ;  /* 0x000000200e0d7812 */ /* 0x040fe400078efcff */
[----:B------:R-:W-:-:S02]  /*05f0*/  LOP3.LUT R28, R14, 0x30, RZ, 0xfc, !PT ;  /* 0x000000300e1c7812 */ /* 0x000fc400078efcff */
[----:B------:R-:W-:Y:S01]  /*0600*/  LEA.HI R12, R14, UR4, RZ, 0x1e ;  /* 0x000000040e0c7c11 */ /* 0x000fe2000f8ff0ff */
[----:B------:R-:W-:Y:S01]  /*0610*/  FMUL R6, R6, R11 ;  /* 0x0000000b06067220 */ /* 0x000fe20000400000 */
[----:B------:R-:W-:Y:S01]  /*0620*/  LEA.HI R14, R7, UR4, RZ, 0x1e ;  /* 0x00000004070e7c11 */ /* 0x000fe2000f8ff0ff */
[----:B------:R-:W-:Y:S01]  /*0630*/  FMUL R7, R5, R10 ;  /* 0x0000000a05077220 */ /* 0x000fe20000400000 */
[----:B----4-:R-:W-:Y:S01]  /*0640*/  FFMA R15, R16, R15, R20 ;  /* 0x0000000f100f7223 */ /* 0x010fe20000000014 */
[----:B------:R-:W-:Y:S01]  /*0650*/  FFMA R17, R17, R4, R21 ;  /* 0x0000000411117223 */ /* 0x000fe20000000015 */
[----:B------:R-:W-:Y:S01]  /*0660*/  FFMA R6, R19, R6, R23 ;  /* 0x0000000613067223 */ /* 0x000fe20000000017 */
[----:B------:R-:W-:Y:S01]  /*0670*/  FFMA R7, R18, R7, R22 ;  /* 0x0000000712077223 */ /* 0x000fe20000000016 */
[----:B------:R-:W-:Y:S01]  /*0680*/  LEA.HI R26, R13, UR4, RZ, 0x1e ;  /* 0x000000040d1a7c11 */ /* 0x000fe2000f8ff0ff */
[----:B------:R-:W0:Y:S01]  /*0690*/  LDC.64 R8, c[0x0][0x238] ;  /* 0x00008e00ff087b82 */ /* 0x000e220000000a00 */
[----:B------:R-:W-:-:S02]  /*06a0*/  FSETP.GEU.AND P1, PT, R15, RZ, PT ;  /* 0x000000ff0f00720b */ /* 0x000fc40003f2e000 */
[----:B------:R-:W-:Y:S02]  /*06b0*/  FSETP.GEU.AND P2, PT, R17, RZ, PT ;  /* 0x000000ff1100720b */ /* 0x000fe40003f4e000 */
[----:B------:R-:W-:Y:S02]  /*06c0*/  LEA.HI R28, R28, UR4, RZ, 0x1e ;  /* 0x000000041c1c7c11 */ /* 0x000fe4000f8ff0ff */
[----:B------:R-:W-:Y:S01]  /*06d0*/  FSETP.GEU.AND P3, PT, R7, RZ, PT ;  /* 0x000000ff0700720b */ /* 0x000fe20003f6e000 */
[C---:B------:R-:W-:Y:S01]  /*06e0*/  IMAD R12, R27.reuse, 0x4, R12 ;  /* 0x000000041b0c7824 */ /* 0x040fe200078e020c */
[----:B------:R-:W-:Y:S01]  /*06f0*/  FSETP.GEU.AND P4, PT, R6, RZ, PT ;  /* 0x000000ff0600720b */ /* 0x000fe20003f8e000 */
[----:B------:R-:W-:Y:S01]  /*0700*/  IMAD R13, R27, 0x4, R14 ;  /* 0x000000041b0d7824 */ /* 0x000fe200078e020e */
[----:B------:R-:W-:Y:S01]  /*0710*/  FSEL R15, R15, RZ, P1 ;  /* 0x000000ff0f0f7208 */ /* 0x000fe20000800000 */
[----:B------:R-:W-:Y:S01]  /*0720*/  IMAD R14, R27, 0x4, R26 ;  /* 0x000000041b0e7824 */ /* 0x000fe200078e021a */
[----:B------:R-:W-:Y:S01]  /*0730*/  FSEL R18, R17, RZ, P2 ;  /* 0x000000ff11127208 */ /* 0x000fe20001000000 */
[----:B------:R-:W-:Y:S01]  /*0740*/  IMAD R27, R27, 0x4, R28 ;  /* 0x000000041b1b7824 */ /* 0x000fe200078e021c */
[----:B------:R-:W-:-:S02]  /*0750*/  FSEL R11, R7, RZ, P3 ;  /* 0x000000ff070b7208 */ /* 0x000fc40001800000 */
[----:B------:R-:W-:Y:S01]  /*0760*/  FSEL R16, R6, RZ, P4 ;  /* 0x000000ff06107208 */ /* 0x000fe20002000000 */
[----:B------:R-:W-:Y:S04]  /*0770*/  STS [R12], R15 ;  /* 0x0000000f0c007388 */ /* 0x000fe80000000800 */
[----:B------:R-:W-:Y:S04]  /*0780*/  STS [R13+0x40], R18 ;  /* 0x000040120d007388 */ /* 0x000fe80000000800 */
[----:B------:R-:W-:Y:S04]  /*0790*/  STS [R14+0x80], R11 ;  /* 0x0000800b0e007388 */ /* 0x000fe80000000800 */
[----:B------:R-:W-:Y:S01]  /*07a0*/  STS [R27+0xc0], R16 ;  /* 0x0000c0101b007388 */ /* 0x000fe20000000800 */
[C---:B------:R-:W-:Y:S01]  /*07b0*/  IMAD.SHL.U32 R5, R0.reuse, 0x10, RZ ;  /* 0x0000001000057824 */ /* 0x040fe200078e00ff */
[----:B------:R-:W-:-:S04]  /*07c0*/  LOP3.LUT R4, R0, 0x7c, RZ, 0xc0, !PT ;  /* 0x0000007c00047812 */ /* 0x000fc800078ec0ff */
[----:B------:R-:W-:-:S04]  /*07d0*/  LOP3.LUT R5, R5, 0x7f0, RZ, 0xc0, !PT ;  /* 0x000007f005057812 */ /* 0x000fc800078ec0ff */
[----:B------:R-:W-:Y:S01]  /*07e0*/  IADD3 R10, R5, UR4, R4 ;  /* 0x00000004050a7c10 */ /* 0x000fe2000fffe004 */
[----:B------:R-:W-:Y:S01]  /*07f0*/  BAR.SYNC.DEFER_BLOCKING 0x0 ;  /* 0x0000000000007b1d */ /* 0x000fe20000010000 */
[----:B------:R-:W-:Y:S02]  /*0800*/  SHF.R.U32.HI R0, RZ, 0x2, R0 ;  /* 0x00000002ff007819 */ /* 0x000fe40000011600 */
[----:B------:R-:W-:Y:S02]  /*0810*/  FSETP.GTU.AND P2, PT, R15, RZ, PT ;  /* 0x000000ff0f00720b */ /* 0x000fe40003f4c000 */
[----:B------:R-:W-:Y:S01]  /*0820*/  FSETP.GTU.AND P3, PT, R18, RZ, PT ;  /* 0x000000ff1200720b */ /* 0x000fe20003f6c000 */
[----:B------:R-:W-:Y:S01]  /*0830*/  ULDC.64 UR4, c[0x0][0x240] ;  /* 0x0000900000047ab9 */ /* 0x000fe20000000a00 */
[----:B------:R-:W-:Y:S04]  /*0840*/  LDS R4, [R10] ;  /* 0x000000000a047984 */ /* 0x000fe80000000800 */
[----:B------:R-:W-:Y:S04]  /*0850*/  LDS R5, [R10+0x4] ;  /* 0x000004000a057984 */ /* 0x000fe80000000800 */
[----:B------:R-:W-:Y:S04]  /*0860*/  LDS R6, [R10+0x8] ;  /* 0x000008000a067984 */ /* 0x000fe80000000800 */
[----:B------:R1:W2:Y:S01]  /*0870*/  LDS R7, [R10+0xc] ;  /* 0x00000c000a077984 */ /* 0x0002a20000000800 */
[----:B------:R-:W-:-:S02]  /*0880*/  SGXT.U32 R0, R0, 0x5 ;  /* 0x000000050000781a */ /* 0x000fc40000000000 */
[----:B------:R-:W-:Y:S02]  /*0890*/  ISETP.GE.AND P1, PT, R24, 0x10, PT ;  /* 0x000000101800780c */ /* 0x000fe40003f26270 */
[----:B------:R-:W-:Y:S02]  /*08a0*/  LOP3.LUT R3, R3, R0, RZ, 0xfc, !PT ;  /* 0x0000000003037212 */ /* 0x000fe400078efcff */
[----:B------:R-:W-:Y:S02]  /*08b0*/  FSETP.GTU.AND P4, PT, R11, RZ, PT ;  /* 0x000000ff0b00720b */ /* 0x000fe40003f8c000 */
[----:B------:R-:W-:Y:S01]  /*08c0*/  FSETP.GTU.AND P5, PT, R16, RZ, PT ;  /* 0x000000ff1000720b */ /* 0x000fe20003fac000 */
[----:B------:R-:W-:Y:S01]  /*08d0*/  IMAD R3, R3, 0x10, R24 ;  /* 0x0000001003037824 */ /* 0x000fe200078e0218 */
[----:B-1----:R-:W-:Y:S02]  /*08e0*/  SEL R10, RZ, 0x1, P3 ;  /* 0x00000001ff0a7807 */ /* 0x002fe40001800000 */
[----:B------:R-:W-:Y:S01]  /*08f0*/  SEL R13, RZ, 0x1, P2 ;  /* 0x00000001ff0d7807 */ /* 0x000fe20001000000 */
[----:B0-----:R-:W-:Y:S01]  /*0900*/  IMAD.WIDE R8, R3, 0x4, R8 ;  /* 0x0000000403087825 */ /* 0x001fe200078e0208 */
[----:B------:R-:W-:-:S02]  /*0910*/  SEL R11, RZ, 0x1, P4 ;  /* 0x00000001ff0b7807 */ /* 0x000fc40002000000 */
[----:B------:R-:W-:Y:S02]  /*0920*/  SEL R0, RZ, 0x1, P5 ;  /* 0x00000001ff007807 */ /* 0x000fe40002800000 */
[----:B------:R-:W-:Y:S02]  /*0930*/  PRMT R13, R13, 0x3340, R10 ;  /* 0x000033400d0d7816 */ /* 0x000fe4000000000a */
[----:B------:R-:W-:Y:S02]  /*0940*/  IADD3 R10, P2, R2, UR4, RZ ;  /* 0x00000004020a7c10 */ /* 0x000fe4000ff5e0ff */
[----:B------:R-:W-:Y:S02]  /*0950*/  PRMT R0, R11, 0x3340, R0 ;  /* 0x000033400b007816 */ /* 0x000fe40000000000 */
[----:B------:R-:W-:Y:S02]  /*0960*/  LEA.HI.X.SX32 R11, R2, UR5, 0x1, P2 ;  /* 0x00000005020b7c11 */ /* 0x000fe400090f0eff */
[----:B------:R-:W-:Y:S01]  /*0970*/  PRMT R13, R13, 0x5410, R0 ;  /* 0x000054100d0d7816 */ /* 0x000fe20000000000 */
[----:B--2---:R0:W-:Y:S02]  /*0980*/  @!P1 STG.E.128 desc[UR6][R8.64], R4 ;  /* 0x0000000408009986 */ /* 0x0041e4000c101d06 */
[----:B0-----:R-:W-:Y:S05]  /*0990*/  @P0 EXIT ;  /* 0x000000000000094d */ /* 0x001fea0003800000 */
[----:B------:R-:W-:Y:S01]  /*09a0*/  STG.E desc[UR6][R10.64], R13 ;  /* 0x0000000d0a007986 */ /* 0x000fe2000c101906 */
[----:B------:R-:W-:Y:S05]  /*09b0*/  EXIT ;  /* 0x000000000000794d */ /* 0x000fea0003800000 */
.L_x_0:
[----:B------:R-:W-:-:S00]  /*09c0*/  BRA `(.L_x_0) ;  /* 0xfffffffc00fc7947 */ /* 0x000fc0000383ffff */
[----:B------:R-:W-:-:S00]  /*09d0*/  NOP ;  /* 0x0000000000007918 */ /* 0x000fc00000000000 */
        /* <DEDUP_REMOVED lines=10> */
.L_x_1:


//--------------------- .nv.global.init           --------------------------
	.section	.nv.global.init,"aw",@progbits
.nv.global.init:
	.type		_$_str,@object
	.size		_$_str,(_$_str_$_2 - _$_str)
_$_str:
        /*0000*/ 	.byte	0x5f, 0x5f, 0x43, 0x55, 0x44, 0x41, 0x5f, 0x46, 0x54, 0x5a, 0x00
	.type		_$_str_$_2,@object
	.size		_$_str_$_2,(.L_1 - _$_str_$_2)
_$_str_$_2:
        /*000b*/ 	.byte	0x5f, 0x5f, 0x43, 0x55, 0x44, 0x41, 0x5f, 0x50, 0x52, 0x45, 0x43, 0x5f, 0x53, 0x51, 0x52, 0x54
        /*001b*/ 	.byte	0x00
.L_1:


//--------------------- .nv.shared.triton_poi_fused__native_batch_norm_legit_no_training_relu_threshold_backward_10 --------------------------
	.section	.nv.shared.triton_poi_fused__native_batch_norm_legit_no_training_relu_threshold_backward_10,"aw",@nobits
	.sectionflags	@""
	.align	16
	.zero		1024


//--------------------- .nv.constant0.triton_poi_fused__native_batch_norm_legit_no_training_relu_threshold_backward_10 --------------------------
	.section	.nv.constant0.triton_poi_fused__native_batch_norm_legit_no_training_relu_threshold_backward_10,"a",@progbits
	.sectionflags	@""
	.align	4
.nv.constant0.triton_poi_fused__native_batch_norm_legit_no_training_relu_threshold_backward_10:
	.zero		592
